//
// Generated by NVIDIA NVVM Compiler
//
// Compiler Build ID: CL-36424714
// Cuda compilation tools, release 13.0, V13.0.88
// Based on NVVM 20.0.0
//

.version 9.0
.target sm_100
.address_size 64

	// .globl	_Z12modifyStructP8MyStruct

.visible .entry _Z12modifyStructP8MyStruct(
	.param .u64 .ptr .align 1 _Z12modifyStructP8MyStruct_param_0
)
{
	.reg .b32 	%r<3>;
	.reg .b64 	%rd<3>;

	ld.param.u64 	%rd1, [_Z12modifyStructP8MyStruct_param_0];
	cvta.to.global.u64 	%rd2, %rd1;
	mov.b32 	%r1, 42;
	st.global.u32 	[%rd2], %r1;
	mov.b32 	%r2, 1076753334;
	st.global.u32 	[%rd2+4], %r2;
	ret;

}


// ===== COMPILED SASS (sm_100) =====

	.target	sm_100

	.elftype	@"ET_EXEC"


//--------------------- .note.nv.tkinfo           --------------------------
	.section	.note.nv.tkinfo,"",@"SHT_NOTE"
	.sectionflags	@"SHF_NOTE_NV_TKINFO"
	.tkinfo
        /*0018*/ 	.word	0x00000002
        /*0030*/ 	.string	""
        /*0030*/ 	.string	"ptxas"
        /*0030*/ 	.string	"Cuda compilation tools, release 13.0, V13.0.88"
        /*0030*/ 	.string	"Build cuda_13.0.r13.0/compiler.36424714_0"
        /*0030*/ 	.string	"-arch sm_100 -m 64 "



//--------------------- .note.nv.cuinfo           --------------------------
	.section	.note.nv.cuinfo,"",@"SHT_NOTE"
	.sectionflags	@"SHF_NOTE_NV_CUINFO"
        /*0018*/ 	.short	0x0002
        /*001a*/ 	.short	0x0064
        /*001c*/ 	.short	0x0082
	.zero		2


//--------------------- .nv.info                  --------------------------
	.section	.nv.info,"",@"SHT_CUDA_INFO"
	.align	4


	//----- nvinfo : EIATTR_REGCOUNT
	.align		4
        /*0000*/ 	.byte	0x04, 0x2f
        /*0002*/ 	.short	(.L_1 - .L_0)
	.align		4
.L_0:
        /*0004*/ 	.word	index@(_Z12modifyStructP8MyStruct)
        /*0008*/ 	.word	0x0000000a


	//----- nvinfo : EIATTR_FRAME_SIZE
	.align		4
.L_1:
        /*000c*/ 	.byte	0x04, 0x11
        /*000e*/ 	.short	(.L_3 - .L_2)
	.align		4
.L_2:
        /*0010*/ 	.word	index@(_Z12modifyStructP8MyStruct)
        /*0014*/ 	.word	0x00000000


	//----- nvinfo : EIATTR_MIN_STACK_SIZE
	.align		4
.L_3:
        /*0018*/ 	.byte	0x04, 0x12
        /*001a*/ 	.short	(.L_5 - .L_4)
	.align		4
.L_4:
        /*001c*/ 	.word	index@(_Z12modifyStructP8MyStruct)
        /*0020*/ 	.word	0x00000000
.L_5:


//--------------------- .nv.compat                --------------------------
	.section	.nv.compat,"",@"SHT_CUDA_COMPAT_INFO"
	.align	4
        /*0000*/ 	.byte	0x02, 0x09, 0x00, 0x00, 0x02, 0x02, 0x01, 0x00, 0x02, 0x05, 0x05, 0x00, 0x03, 0x07, 0x01, 0x01
        /*0010*/ 	.byte	0x02, 0x03, 0x00, 0x00, 0x02, 0x06, 0x01, 0x00, 0x04, 0x0b, 0x08, 0x00, 0x09, 0x00, 0x00, 0x00
        /*0020*/ 	.byte	0x00, 0x00, 0x00, 0x00


//--------------------- .nv.info._Z12modifyStructP8MyStruct --------------------------
	.section	.nv.info._Z12modifyStructP8MyStruct,"",@"SHT_CUDA_INFO"
	.sectionflags	@""
	.align	4


	//----- nvinfo : EIATTR_CUDA_API_VERSION
	.align		4
        /*0000*/ 	.byte	0x04, 0x37
        /*0002*/ 	.short	(.L_7 - .L_6)
.L_6:
        /*0004*/ 	.word	0x00000082


	//----- nvinfo : EIATTR_KPARAM_INFO
	.align		4
.L_7:
        /*0008*/ 	.byte	0x04, 0x17
        /*000a*/ 	.short	(.L_9 - .L_8)
.L_8:
        /*000c*/ 	.word	0x00000000
        /*0010*/ 	.short	0x0000
        /*0012*/ 	.short	0x0000
        /*0014*/ 	.byte	0x00, 0xf5, 0x21, 0x00


	//----- nvinfo : EIATTR_SPARSE_MMA_MASK
	.align		4
.L_9:
        /*0018*/ 	.byte	0x03, 0x50
        /*001a*/ 	.short	0x0000


	//----- nvinfo : EIATTR_MAXREG_COUNT
	.align		4
        /*001c*/ 	.byte	0x03, 0x1b
        /*001e*/ 	.short	0x00ff


	//----- nvinfo : EIATTR_MERCURY_ISA_VERSION
	.align		4
        /*0020*/ 	.byte	0x03, 0x5f
        /*0022*/ 	.short	0x0101


	//----- nvinfo : EIATTR_VRC_CTA_INIT_COUNT
	.align		4
        /*0024*/ 	.byte	0x02, 0x4a
	.zero		1
	.zero		1


	//----- nvinfo : EIATTR_EXIT_INSTR_OFFSETS
	.align		4
        /*0028*/ 	.byte	0x04, 0x1c
        /*002a*/ 	.short	(.L_11 - .L_10)


	//   ....[0]....
.L_10:
        /*002c*/ 	.word	0x00000070


	//----- nvinfo : EIATTR_CBANK_PARAM_SIZE
	.align		4
.L_11:
        /*0030*/ 	.byte	0x03, 0x19
        /*0032*/ 	.short	0x0008


	//----- nvinfo : EIATTR_PARAM_CBANK
	.align		4
        /*0034*/ 	.byte	0x04, 0x0a
        /*0036*/ 	.short	(.L_13 - .L_12)
	.align		4
.L_12:
        /*0038*/ 	.word	index@(.nv.constant0._Z12modifyStructP8MyStruct)
        /*003c*/ 	.short	0x0380
        /*003e*/ 	.short	0x0008


	//----- nvinfo : EIATTR_SW_WAR
	.align		4
.L_13:
        /*0040*/ 	.byte	0x04, 0x36
        /*0042*/ 	.short	(.L_15 - .L_14)
.L_14:
        /*0044*/ 	.word	0x00000008
.L_15:


//--------------------- .nv.callgraph             --------------------------
	.section	.nv.callgraph,"",@"SHT_CUDA_CALLGRAPH"
	.align	4
	.sectionentsize	8
	.align		4
        /*0000*/ 	.word	0x00000000
	.align		4
        /*0004*/ 	.word	0xffffffff
	.align		4
        /*0008*/ 	.word	0x00000000
	.align		4
        /*000c*/ 	.word	0xfffffffe
	.align		4
        /*0010*/ 	.word	0x00000000
	.align		4
        /*0014*/ 	.word	0xfffffffd
	.align		4
        /*0018*/ 	.word	0x00000000
	.align		4
        /*001c*/ 	.word	0xfffffffc


//--------------------- .text._Z12modifyStructP8MyStruct --------------------------
	.section	.text._Z12modifyStructP8MyStruct,"ax",@progbits
	.align	128
        .global         _Z12modifyStructP8MyStruct
        .type           _Z12modifyStructP8MyStruct,@function
        .size           _Z12modifyStructP8MyStruct,(.L_x_1 - _Z12modifyStructP8MyStruct)
        .other          _Z12modifyStructP8MyStruct,@"STO_CUDA_ENTRY STV_DEFAULT"
_Z12modifyStructP8MyStruct:
.text._Z12modifyStructP8MyStruct:
[----:B------:R-:W-:Y:S08]  /*0000*/  LDC R1, c[0x0][0x37c] ;  /* 0x0000df00ff017b82 */ /* 0x000ff00000000800 */
[----:B------:R-:W0:Y:S01]  /*0010*/  LDC.64 R2, c[0x0][0x380] ;  /* 0x0000e000ff027b82 */ /* 0x000e220000000a00 */
[----:B------:R-:W0:Y:S01]  /*0020*/  LDCU.64 UR4, c[0x0][0x358] ;  /* 0x00006b00ff0477ac */ /* 0x000e220008000a00 */
[----:B------:R-:W-:Y:S01]  /*0030*/  HFMA2 R5, -RZ, RZ, 0, 2.50339508056640625e-06 ;  /* 0x0000002aff057431 */ /* 0x000fe200000001ff */
[----:B------:R-:W-:-:S04]  /*0040*/  MOV R7, 0x402df3b6 ;  /* 0x402df3b600077802 */ /* 0x000fc80000000f00 */
[----:B0-----:R-:W-:Y:S04]  /*0050*/  STG.E desc[UR4][R2.64], R5 ;  /* 0x0000000502007986 */ /* 0x001fe8000c101904 */
[----:B------:R-:W-:Y:S01]  /*0060*/  STG.E desc[UR4][R2.64+0x4], R7 ;  /* 0x0000040702007986 */ /* 0x000fe2000c101904 */
[----:B------:R-:W-:Y:S05]  /*0070*/  EXIT ;  /* 0x000000000000794d */ /* 0x000fea0003800000 */
.L_x_0:
[----:B------:R-:W-:-:S00]  /*0080*/  BRA `(.L_x_0) ;  /* 0xfffffffc00fc7947 */ /* 0x000fc0000383ffff */
[----:B------:R-:W-:-:S00]  /*0090*/  NOP ;  /* 0x0000000000007918 */ /* 0x000fc00000000000 */
        /* <DEDUP_REMOVED lines=14> */
.L_x_1:


//--------------------- .nv.shared.reserved.0     --------------------------
	.section	.nv.shared.reserved.0,"aw",@nobits
	.weak		__nv_reservedSMEM_offset_0_alias
	.size		__nv_reservedSMEM_offset_0_alias, 0, 64
	.other		__nv_reservedSMEM_offset_0_alias,@"STO_CUDA_RESERVED_SHARED STV_DEFAULT"
__nv_reservedSMEM_offset_0_alias:
	.zero		0
	.zero		64


//--------------------- .nv.constant0._Z12modifyStructP8MyStruct --------------------------
	.section	.nv.constant0._Z12modifyStructP8MyStruct,"a",@progbits
	.sectionflags	@""
	.align	4
.nv.constant0._Z12modifyStructP8MyStruct:
	.zero		904


//--------------------- SYMBOLS --------------------------

	.type		.nv.reservedSmem.offset0,@object
	.size		.nv.reservedSmem.offset0,0x4
